//
// Generated by NVIDIA NVVM Compiler
//
// Compiler Build ID: CL-36424714
// Cuda compilation tools, release 13.0, V13.0.88
// Based on NVVM 20.0.0
//

.version 9.0
.target sm_100
.address_size 64

	// .globl	_Z3dotPfS_S_
// _ZZ3dotPfS_S_E5cache has been demoted

.visible .entry _Z3dotPfS_S_(
	.param .u64 .ptr .align 1 _Z3dotPfS_S__param_0,
	.param .u64 .ptr .align 1 _Z3dotPfS_S__param_1,
	.param .u64 .ptr .align 1 _Z3dotPfS_S__param_2
)
{
	.reg .pred 	%p<7>;
	.reg .b32 	%r<18>;
	.reg .b32 	%f<14>;
	.reg .b64 	%rd<12>;
	// demoted variable
	.shared .align 4 .b8 _ZZ3dotPfS_S_E5cache[1024];
	ld.param.u64 	%rd3, [_Z3dotPfS_S__param_0];
	ld.param.u64 	%rd4, [_Z3dotPfS_S__param_1];
	ld.param.u64 	%rd5, [_Z3dotPfS_S__param_2];
	mov.u32 	%r1, %tid.x;
	mov.u32 	%r2, %ctaid.x;
	mov.u32 	%r17, %ntid.x;
	mad.lo.s32 	%r16, %r2, %r17, %r1;
	setp.gt.s32 	%p1, %r16, 33791;
	mov.f32 	%f13, 0f00000000;
	@%p1 bra 	$L__BB0_3;
	mov.u32 	%r11, %nctaid.x;
	mul.lo.s32 	%r5, %r17, %r11;
	cvta.to.global.u64 	%rd1, %rd3;
	cvta.to.global.u64 	%rd2, %rd4;
	mov.f32 	%f13, 0f00000000;
$L__BB0_2:
	mul.wide.s32 	%rd6, %r16, 4;
	add.s64 	%rd7, %rd1, %rd6;
	ld.global.f32 	%f6, [%rd7];
	add.s64 	%rd8, %rd2, %rd6;
	ld.global.f32 	%f7, [%rd8];
	fma.rn.f32 	%f13, %f6, %f7, %f13;
	add.s32 	%r16, %r16, %r5;
	setp.lt.s32 	%p2, %r16, 33792;
	@%p2 bra 	$L__BB0_2;
$L__BB0_3:
	shl.b32 	%r12, %r1, 2;
	mov.u32 	%r13, _ZZ3dotPfS_S_E5cache;
	add.s32 	%r8, %r13, %r12;
	st.shared.f32 	[%r8], %f13;
	bar.sync 	0;
	setp.lt.u32 	%p3, %r17, 2;
	@%p3 bra 	$L__BB0_7;
$L__BB0_4:
	shr.u32 	%r10, %r17, 1;
	setp.ge.u32 	%p4, %r1, %r10;
	@%p4 bra 	$L__BB0_6;
	shl.b32 	%r14, %r10, 2;
	add.s32 	%r15, %r8, %r14;
	ld.shared.f32 	%f8, [%r15];
	ld.shared.f32 	%f9, [%r8];
	add.f32 	%f10, %f8, %f9;
	st.shared.f32 	[%r8], %f10;
	bar.sync 	0;
$L__BB0_6:
	setp.gt.u32 	%p5, %r17, 3;
	mov.u32 	%r17, %r10;
	@%p5 bra 	$L__BB0_4;
$L__BB0_7:
	setp.ne.s32 	%p6, %r1, 0;
	@%p6 bra 	$L__BB0_9;
	ld.shared.f32 	%f11, [_ZZ3dotPfS_S_E5cache];
	cvta.to.global.u64 	%rd9, %rd5;
	mul.wide.u32 	%rd10, %r2, 4;
	add.s64 	%rd11, %rd9, %rd10;
	st.global.f32 	[%rd11], %f11;
$L__BB0_9:
	ret;

}


// ===== COMPILED SASS (sm_100) =====

	.target	sm_100

	.elftype	@"ET_EXEC"


//--------------------- .note.nv.tkinfo           --------------------------
	.section	.note.nv.tkinfo,"",@"SHT_NOTE"
	.sectionflags	@"SHF_NOTE_NV_TKINFO"
	.tkinfo
        /*0018*/ 	.word	0x00000002
        /*0030*/ 	.string	""
        /*0030*/ 	.string	"ptxas"
        /*0030*/ 	.string	"Cuda compilation tools, release 13.0, V13.0.88"
        /*0030*/ 	.string	"Build cuda_13.0.r13.0/compiler.36424714_0"
        /*0030*/ 	.string	"-arch sm_100 -m 64 "



//--------------------- .note.nv.cuinfo           --------------------------
	.section	.note.nv.cuinfo,"",@"SHT_NOTE"
	.sectionflags	@"SHF_NOTE_NV_CUINFO"
        /*0018*/ 	.short	0x0002
        /*001a*/ 	.short	0x0064
        /*001c*/ 	.short	0x0082
	.zero		2


//--------------------- .nv.info                  --------------------------
	.section	.nv.info,"",@"SHT_CUDA_INFO"
	.align	4


	//----- nvinfo : EIATTR_REGCOUNT
	.align		4
        /*0000*/ 	.byte	0x04, 0x2f
        /*0002*/ 	.short	(.L_1 - .L_0)
	.align		4
.L_0:
        /*0004*/ 	.word	index@(_Z3dotPfS_S_)
        /*0008*/ 	.word	0x00000012


	//----- nvinfo : EIATTR_FRAME_SIZE
	.align		4
.L_1:
        /*000c*/ 	.byte	0x04, 0x11
        /*000e*/ 	.short	(.L_3 - .L_2)
	.align		4
.L_2:
        /*0010*/ 	.word	index@(_Z3dotPfS_S_)
        /*0014*/ 	.word	0x00000000


	//----- nvinfo : EIATTR_MIN_STACK_SIZE
	.align		4
.L_3:
        /*0018*/ 	.byte	0x04, 0x12
        /*001a*/ 	.short	(.L_5 - .L_4)
	.align		4
.L_4:
        /*001c*/ 	.word	index@(_Z3dotPfS_S_)
        /*0020*/ 	.word	0x00000000
.L_5:


//--------------------- .nv.compat                --------------------------
	.section	.nv.compat,"",@"SHT_CUDA_COMPAT_INFO"
	.align	4
        /*0000*/ 	.byte	0x02, 0x09, 0x00, 0x00, 0x02, 0x02, 0x01, 0x00, 0x02, 0x05, 0x05, 0x00, 0x03, 0x07, 0x01, 0x01
        /*0010*/ 	.byte	0x02, 0x03, 0x00, 0x00, 0x02, 0x06, 0x01, 0x00, 0x04, 0x0b, 0x08, 0x00, 0x09, 0x00, 0x00, 0x00
        /*0020*/ 	.byte	0x00, 0x00, 0x00, 0x00


//--------------------- .nv.info._Z3dotPfS_S_     --------------------------
	.section	.nv.info._Z3dotPfS_S_,"",@"SHT_CUDA_INFO"
	.sectionflags	@""
	.align	4


	//----- nvinfo : EIATTR_CUDA_API_VERSION
	.align		4
        /*0000*/ 	.byte	0x04, 0x37
        /*0002*/ 	.short	(.L_7 - .L_6)
.L_6:
        /*0004*/ 	.word	0x00000082


	//----- nvinfo : EIATTR_KPARAM_INFO
	.align		4
.L_7:
        /*0008*/ 	.byte	0x04, 0x17
        /*000a*/ 	.short	(.L_9 - .L_8)
.L_8:
        /*000c*/ 	.word	0x00000000
        /*0010*/ 	.short	0x0002
        /*0012*/ 	.short	0x0010
        /*0014*/ 	.byte	0x00, 0xf5, 0x21, 0x00


	//----- nvinfo : EIATTR_KPARAM_INFO
	.align		4
.L_9:
        /*0018*/ 	.byte	0x04, 0x17
        /*001a*/ 	.short	(.L_11 - .L_10)
.L_10:
        /*001c*/ 	.word	0x00000000
        /*0020*/ 	.short	0x0001
        /*0022*/ 	.short	0x0008
        /*0024*/ 	.byte	0x00, 0xf5, 0x21, 0x00


	//----- nvinfo : EIATTR_KPARAM_INFO
	.align		4
.L_11:
        /*0028*/ 	.byte	0x04, 0x17
        /*002a*/ 	.short	(.L_13 - .L_12)
.L_12:
        /*002c*/ 	.word	0x00000000
        /*0030*/ 	.short	0x0000
        /*0032*/ 	.short	0x0000
        /*0034*/ 	.byte	0x00, 0xf5, 0x21, 0x00


	//----- nvinfo : EIATTR_SPARSE_MMA_MASK
	.align		4
.L_13:
        /*0038*/ 	.byte	0x03, 0x50
        /*003a*/ 	.short	0x0000


	//----- nvinfo : EIATTR_MAXREG_COUNT
	.align		4
        /*003c*/ 	.byte	0x03, 0x1b
        /*003e*/ 	.short	0x00ff


	//----- nvinfo : EIATTR_NUM_BARRIERS
	.align		4
        /*0040*/ 	.byte	0x02, 0x4c
        /*0042*/ 	.byte	0x01
	.zero		1


	//----- nvinfo : EIATTR_MERCURY_ISA_VERSION
	.align		4
        /*0044*/ 	.byte	0x03, 0x5f
        /*0046*/ 	.short	0x0101


	//----- nvinfo : EIATTR_VRC_CTA_INIT_COUNT
	.align		4
        /*0048*/ 	.byte	0x02, 0x4a
	.zero		1
	.zero		1


	//----- nvinfo : EIATTR_EXIT_INSTR_OFFSETS
	.align		4
        /*004c*/ 	.byte	0x04, 0x1c
        /*004e*/ 	.short	(.L_15 - .L_14)


	//   ....[0]....
.L_14:
        /*0050*/ 	.word	0x00000300


	//   ....[1]....
        /*0054*/ 	.word	0x00000380


	//----- nvinfo : EIATTR_CRS_STACK_SIZE
	.align		4
.L_15:
        /*0058*/ 	.byte	0x04, 0x1e
        /*005a*/ 	.short	(.L_17 - .L_16)
.L_16:
        /*005c*/ 	.word	0x00000000


	//----- nvinfo : EIATTR_CBANK_PARAM_SIZE
	.align		4
.L_17:
        /*0060*/ 	.byte	0x03, 0x19
        /*0062*/ 	.short	0x0018


	//----- nvinfo : EIATTR_PARAM_CBANK
	.align		4
        /*0064*/ 	.byte	0x04, 0x0a
        /*0066*/ 	.short	(.L_19 - .L_18)
	.align		4
.L_18:
        /*0068*/ 	.word	index@(.nv.constant0._Z3dotPfS_S_)
        /*006c*/ 	.short	0x0380
        /*006e*/ 	.short	0x0018


	//----- nvinfo : EIATTR_SW_WAR
	.align		4
.L_19:
        /*0070*/ 	.byte	0x04, 0x36
        /*0072*/ 	.short	(.L_21 - .L_20)
.L_20:
        /*0074*/ 	.word	0x00000008
.L_21:


//--------------------- .nv.callgraph             --------------------------
	.section	.nv.callgraph,"",@"SHT_CUDA_CALLGRAPH"
	.align	4
	.sectionentsize	8
	.align		4
        /*0000*/ 	.word	0x00000000
	.align		4
        /*0004*/ 	.word	0xffffffff
	.align		4
        /*0008*/ 	.word	0x00000000
	.align		4
        /*000c*/ 	.word	0xfffffffe
	.align		4
        /*0010*/ 	.word	0x00000000
	.align		4
        /*0014*/ 	.word	0xfffffffd
	.align		4
        /*0018*/ 	.word	0x00000000
	.align		4
        /*001c*/ 	.word	0xfffffffc


//--------------------- .text._Z3dotPfS_S_        --------------------------
	.section	.text._Z3dotPfS_S_,"ax",@progbits
	.align	128
        .global         _Z3dotPfS_S_
        .type           _Z3dotPfS_S_,@function
        .size           _Z3dotPfS_S_,(.L_x_6 - _Z3dotPfS_S_)
        .other          _Z3dotPfS_S_,@"STO_CUDA_ENTRY STV_DEFAULT"
_Z3dotPfS_S_:
.text._Z3dotPfS_S_:
[----:B------:R-:W-:Y:S01]  /*0000*/  LDC R1, c[0x0][0x37c] ;  /* 0x0000df00ff017b82 */ /* 0x000fe20000000800 */
[----:B------:R-:W0:Y:S01]  /*0010*/  S2R R12, SR_TID.X ;  /* 0x00000000000c7919 */ /* 0x000e220000002100 */
[----:B------:R-:W1:Y:S01]  /*0020*/  LDCU UR4, c[0x0][0x360] ;  /* 0x00006c00ff0477ac */ /* 0x000e620008000800 */
[----:B------:R-:W-:Y:S01]  /*0030*/  BSSY.RECONVERGENT B0, `(.L_x_0) ;  /* 0x0000015000007945 */ /* 0x000fe20003800200 */
[----:B------:R-:W-:Y:S01]  /*0040*/  IMAD.MOV.U32 R11, RZ, RZ, RZ ;  /* 0x000000ffff0b7224 */ /* 0x000fe200078e00ff */
[----:B------:R-:W0:Y:S01]  /*0050*/  S2R R13, SR_CTAID.X ;  /* 0x00000000000d7919 */ /* 0x000e220000002500 */
[----:B------:R-:W2:Y:S01]  /*0060*/  LDCU.64 UR6, c[0x0][0x358] ;  /* 0x00006b00ff0677ac */ /* 0x000ea20008000a00 */
[----:B-1----:R-:W-:Y:S02]  /*0070*/  IMAD.U32 R10, RZ, RZ, UR4 ;  /* 0x00000004ff0a7e24 */ /* 0x002fe4000f8e00ff */
[----:B0-----:R-:W-:-:S05]  /*0080*/  IMAD R0, R13, UR4, R12 ;  /* 0x000000040d007c24 */ /* 0x001fca000f8e020c */
[----:B------:R-:W-:-:S13]  /*0090*/  ISETP.GT.AND P0, PT, R0, 0x83ff, PT ;  /* 0x000083ff0000780c */ /* 0x000fda0003f04270 */
[----:B--2---:R-:W-:Y:S05]  /*00a0*/  @P0 BRA `(.L_x_1) ;  /* 0x0000000000340947 */ /* 0x004fea0003800000 */
[----:B------:R-:W0:Y:S01]  /*00b0*/  LDC.64 R6, c[0x0][0x380] ;  /* 0x0000e000ff067b82 */ /* 0x000e220000000a00 */
[----:B------:R-:W1:Y:S01]  /*00c0*/  LDCU UR4, c[0x0][0x370] ;  /* 0x00006e00ff0477ac */ /* 0x000e620008000800 */
[----:B------:R-:W-:-:S06]  /*00d0*/  HFMA2 R11, -RZ, RZ, 0, 0 ;  /* 0x00000000ff0b7431 */ /* 0x000fcc00000001ff */
[----:B------:R-:W2:Y:S01]  /*00e0*/  LDC.64 R8, c[0x0][0x388] ;  /* 0x0000e200ff087b82 */ /* 0x000ea20000000a00 */
[----:B-1----:R-:W-:-:S07]  /*00f0*/  IMAD R15, R10, UR4, RZ ;  /* 0x000000040a0f7c24 */ /* 0x002fce000f8e02ff */
.L_x_2:
[----:B0-----:R-:W-:-:S04]  /*0100*/  IMAD.WIDE R2, R0, 0x4, R6 ;  /* 0x0000000400027825 */ /* 0x001fc800078e0206 */
[----:B--2---:R-:W-:Y:S02]  /*0110*/  IMAD.WIDE R4, R0, 0x4, R8 ;  /* 0x0000000400047825 */ /* 0x004fe400078e0208 */
[----:B------:R-:W2:Y:S04]  /*0120*/  LDG.E R2, desc[UR6][R2.64] ;  /* 0x0000000602027981 */ /* 0x000ea8000c1e1900 */
[----:B------:R-:W2:Y:S01]  /*0130*/  LDG.E R4, desc[UR6][R4.64] ;  /* 0x0000000604047981 */ /* 0x000ea2000c1e1900 */
[----:B------:R-:W-:-:S05]  /*0140*/  IMAD.IADD R0, R15, 0x1, R0 ;  /* 0x000000010f007824 */ /* 0x000fca00078e0200 */
[----:B------:R-:W-:Y:S01]  /*0150*/  ISETP.GE.AND P0, PT, R0, 0x8400, PT ;  /* 0x000084000000780c */ /* 0x000fe20003f06270 */
[----:B--2---:R-:W-:-:S12]  /*0160*/  FFMA R11, R2, R4, R11 ;  /* 0x00000004020b7223 */ /* 0x004fd8000000000b */
[----:B------:R-:W-:Y:S05]  /*0170*/  @!P0 BRA `(.L_x_2) ;  /* 0xfffffffc00e08947 */ /* 0x000fea000383ffff */
.L_x_1:
[----:B------:R-:W-:Y:S05]  /*0180*/  BSYNC.RECONVERGENT B0 ;  /* 0x0000000000007941 */ /* 0x000fea0003800200 */
.L_x_0:
[----:B------:R-:W0:Y:S01]  /*0190*/  S2UR UR5, SR_CgaCtaId ;  /* 0x00000000000579c3 */ /* 0x000e220000008800 */
[----:B------:R-:W-:Y:S01]  /*01a0*/  UMOV UR4, 0x400 ;  /* 0x0000040000047882 */ /* 0x000fe20000000000 */
[----:B------:R-:W-:Y:S02]  /*01b0*/  ISETP.GE.U32.AND P1, PT, R10, 0x2, PT ;  /* 0x000000020a00780c */ /* 0x000fe40003f26070 */
[----:B------:R-:W-:Y:S01]  /*01c0*/  ISETP.NE.AND P0, PT, R12, RZ, PT ;  /* 0x000000ff0c00720c */ /* 0x000fe20003f05270 */
[----:B0-----:R-:W-:-:S06]  /*01d0*/  ULEA UR4, UR5, UR4, 0x18 ;  /* 0x0000000405047291 */ /* 0x001fcc000f8ec0ff */
[----:B------:R-:W-:-:S05]  /*01e0*/  LEA R0, R12, UR4, 0x2 ;  /* 0x000000040c007c11 */ /* 0x000fca000f8e10ff */
[----:B------:R0:W-:Y:S01]  /*01f0*/  STS [R0], R11 ;  /* 0x0000000b00007388 */ /* 0x0001e20000000800 */
[----:B------:R-:W-:Y:S06]  /*0200*/  BAR.SYNC.DEFER_BLOCKING 0x0 ;  /* 0x0000000000007b1d */ /* 0x000fec0000010000 */
[----:B------:R-:W-:Y:S05]  /*0210*/  @!P1 BRA `(.L_x_3) ;  /* 0x0000000000389947 */ /* 0x000fea0003800000 */
[----:B------:R-:W-:Y:S01]  /*0220*/  BSSY B0, `(.L_x_3) ;  /* 0x000000d000007945 */ /* 0x000fe20003800000 */
.L_x_4:
[----:B------:R-:W-:-:S04]  /*0230*/  SHF.R.U32.HI R5, RZ, 0x1, R10 ;  /* 0x00000001ff057819 */ /* 0x000fc8000001160a */
[----:B------:R-:W-:-:S13]  /*0240*/  ISETP.GE.U32.AND P1, PT, R12, R5, PT ;  /* 0x000000050c00720c */ /* 0x000fda0003f26070 */
[----:B------:R-:W-:Y:S01]  /*0250*/  @!P1 LEA R2, R5, R0, 0x2 ;  /* 0x0000000005029211 */ /* 0x000fe200078e10ff */
[----:B------:R-:W-:Y:S01]  /*0260*/  @!P1 LDS R3, [R0] ;  /* 0x0000000000039984 */ /* 0x000fe20000000800 */
[----:B------:R-:W-:Y:S05]  /*0270*/  @!P1 WARPSYNC.ALL ;  /* 0x0000000000009948 */ /* 0x000fea0003800000 */
[----:B------:R-:W1:Y:S02]  /*0280*/  @!P1 LDS R2, [R2] ;  /* 0x0000000002029984 */ /* 0x000e640000000800 */
[----:B-1----:R-:W-:-:S05]  /*0290*/  @!P1 FADD R3, R2, R3 ;  /* 0x0000000302039221 */ /* 0x002fca0000000000 */
[----:B------:R1:W-:Y:S01]  /*02a0*/  @!P1 STS [R0], R3 ;  /* 0x0000000300009388 */ /* 0x0003e20000000800 */
[----:B------:R-:W-:Y:S01]  /*02b0*/  @!P1 BAR.SYNC.DEFER_BLOCKING 0x0 ;  /* 0x0000000000009b1d */ /* 0x000fe20000010000 */
[----:B------:R-:W-:Y:S02]  /*02c0*/  ISETP.GT.U32.AND P1, PT, R10, 0x3, PT ;  /* 0x000000030a00780c */ /* 0x000fe40003f24070 */
[----:B------:R-:W-:-:S11]  /*02d0*/  MOV R10, R5 ;  /* 0x00000005000a7202 */ /* 0x000fd60000000f00 */
[----:B-1----:R-:W-:Y:S05]  /*02e0*/  @P1 BRA `(.L_x_4) ;  /* 0xfffffffc00d01947 */ /* 0x002fea000383ffff */
[----:B------:R-:W-:Y:S05]  /*02f0*/  BSYNC B0 ;  /* 0x0000000000007941 */ /* 0x000fea0003800000 */
.L_x_3:
[----:B------:R-:W-:Y:S05]  /*0300*/  @P0 EXIT ;  /* 0x000000000000094d */ /* 0x000fea0003800000 */
[----:B------:R-:W1:Y:S01]  /*0310*/  S2UR UR5, SR_CgaCtaId ;  /* 0x00000000000579c3 */ /* 0x000e620000008800 */
[----:B------:R-:W-:-:S07]  /*0320*/  UMOV UR4, 0x400 ;  /* 0x0000040000047882 */ /* 0x000fce0000000000 */
[----:B------:R-:W2:Y:S01]  /*0330*/  LDC.64 R2, c[0x0][0x390] ;  /* 0x0000e400ff027b82 */ /* 0x000ea20000000a00 */
[----:B-1----:R-:W-:Y:S01]  /*0340*/  ULEA UR4, UR5, UR4, 0x18 ;  /* 0x0000000405047291 */ /* 0x002fe2000f8ec0ff */
[----:B--2---:R-:W-:-:S08]  /*0350*/  IMAD.WIDE.U32 R2, R13, 0x4, R2 ;  /* 0x000000040d027825 */ /* 0x004fd000078e0002 */
[----:B------:R-:W1:Y:S04]  /*0360*/  LDS R5, [UR4] ;  /* 0x00000004ff057984 */ /* 0x000e680008000800 */
[----:B-1----:R-:W-:Y:S01]  /*0370*/  STG.E desc[UR6][R2.64], R5 ;  /* 0x0000000502007986 */ /* 0x002fe2000c101906 */
[----:B------:R-:W-:Y:S05]  /*0380*/  EXIT ;  /* 0x000000000000794d */ /* 0x000fea0003800000 */
.L_x_5:
[----:B------:R-:W-:-:S00]  /*0390*/  BRA `(.L_x_5) ;  /* 0xfffffffc00fc7947 */ /* 0x000fc0000383ffff */
[----:B------:R-:W-:-:S00]  /*03a0*/  NOP ;  /* 0x0000000000007918 */ /* 0x000fc00000000000 */
        /* <DEDUP_REMOVED lines=13> */
.L_x_6:


//--------------------- .nv.shared._Z3dotPfS_S_   --------------------------
	.section	.nv.shared._Z3dotPfS_S_,"aw",@nobits
	.sectionflags	@""
	.align	4
.nv.shared._Z3dotPfS_S_:
	.zero		2048


//--------------------- .nv.shared.reserved.0     --------------------------
	.section	.nv.shared.reserved.0,"aw",@nobits
	.weak		__nv_reservedSMEM_offset_0_alias
	.size		__nv_reservedSMEM_offset_0_alias, 0, 64
	.other		__nv_reservedSMEM_offset_0_alias,@"STO_CUDA_RESERVED_SHARED STV_DEFAULT"
__nv_reservedSMEM_offset_0_alias:
	.zero		0
	.zero		64


//--------------------- .nv.constant0._Z3dotPfS_S_ --------------------------
	.section	.nv.constant0._Z3dotPfS_S_,"a",@progbits
	.sectionflags	@""
	.align	4
.nv.constant0._Z3dotPfS_S_:
	.zero		920


//--------------------- SYMBOLS --------------------------

	.type		.nv.reservedSmem.offset0,@object
	.size		.nv.reservedSmem.offset0,0x4
	.type		.nv.reservedSmem.cap,@object
	.size		.nv.reservedSmem.cap,0x4
